	.headerflags	@"EF_CUDA_TEXMODE_UNIFIED EF_CUDA_64BIT_ADDRESS EF_CUDA_ACCELERATORS EF_CUDA_SM90 EF_CUDA_VIRTUAL_SM(EF_CUDA_SM90)"
	.elftype	@"ET_EXEC"


//--------------------- .nv.info                  --------------------------
	.section	.nv.info,"",@"SHT_CUDA_INFO"
	.align	4


	//----- nvinfo : EIATTR_REGCOUNT
	.align		4
        /*0000*/ 	.byte	0x04, 0x2f
        /*0002*/ 	.short	(.L_1 - .L_0)
	.align		4
.L_0:
        /*0004*/ 	.word	index@(triton_poi_fused_convolution_relu_threshold_backward_1)
        /*0008*/ 	.word	0x0000000c


	//----- nvinfo : EIATTR_MIN_STACK_SIZE
	.align		4
.L_1:
        /*000c*/ 	.byte	0x04, 0x12
        /*000e*/ 	.short	(.L_3 - .L_2)
	.align		4
.L_2:
        /*0010*/ 	.word	index@(triton_poi_fused_convolution_relu_threshold_backward_1)
        /*0014*/ 	.word	0x00000000


	//----- nvinfo : EIATTR_FRAME_SIZE
	.align		4
.L_3:
        /*0018*/ 	.byte	0x04, 0x11
        /*001a*/ 	.short	(.L_5 - .L_4)
	.align		4
.L_4:
        /*001c*/ 	.word	index@(triton_poi_fused_convolution_relu_threshold_backward_1)
        /*0020*/ 	.word	0x00000000


	//----- nvinfo : EIATTR_MIN_STACK_SIZE
	.align		4
.L_5:
        /*0024*/ 	.byte	0x04, 0x12
        /*0026*/ 	.short	(.L_7 - .L_6)
	.align		4
.L_6:
        /*0028*/ 	.word	index@(triton_poi_fused_convolution_relu_threshold_backward_1)
        /*002c*/ 	.word	0x00000000
.L_7:


//--------------------- .nv.info.triton_poi_fused_convolution_relu_threshold_backward_1 --------------------------
	.section	.nv.info.triton_poi_fused_convolution_relu_threshold_backward_1,"",@"SHT_CUDA_INFO"
	.sectionflags	@""
	.align	4


	//----- nvinfo : EIATTR_CUDA_API_VERSION
	.align		4
        /*0000*/ 	.byte	0x04, 0x37
        /*0002*/ 	.short	(.L_9 - .L_8)
.L_8:
        /*0004*/ 	.word	0x0000007c


	//----- nvinfo : EIATTR_KPARAM_INFO
	.align		4
.L_9:
        /*0008*/ 	.byte	0x04, 0x17
        /*000a*/ 	.short	(.L_11 - .L_10)
.L_10:
        /*000c*/ 	.word	0x00000000
        /*0010*/ 	.short	0x0003
        /*0012*/ 	.short	0x0018
        /*0014*/ 	.byte	0x00, 0xf0, 0x11, 0x00


	//----- nvinfo : EIATTR_KPARAM_INFO
	.align		4
.L_11:
        /*0018*/ 	.byte	0x04, 0x17
        /*001a*/ 	.short	(.L_13 - .L_12)
.L_12:
        /*001c*/ 	.word	0x00000000
        /*0020*/ 	.short	0x0002
        /*0022*/ 	.short	0x0010
        /*0024*/ 	.byte	0x00, 0xf4, 0x21, 0x00


	//----- nvinfo : EIATTR_KPARAM_INFO
	.align		4
.L_13:
        /*0028*/ 	.byte	0x04, 0x17
        /*002a*/ 	.short	(.L_15 - .L_14)
.L_14:
        /*002c*/ 	.word	0x00000000
        /*0030*/ 	.short	0x0001
        /*0032*/ 	.short	0x0008
        /*0034*/ 	.byte	0x00, 0xf4, 0x21, 0x00


	//----- nvinfo : EIATTR_KPARAM_INFO
	.align		4
.L_15:
        /*0038*/ 	.byte	0x04, 0x17
        /*003a*/ 	.short	(.L_17 - .L_16)
.L_16:
        /*003c*/ 	.word	0x00000000
        /*0040*/ 	.short	0x0000
        /*0042*/ 	.short	0x0000
        /*0044*/ 	.byte	0x00, 0xf4, 0x21, 0x00


	//----- nvinfo : EIATTR_SPARSE_MMA_MASK
	.align		4
.L_17:
        /*0048*/ 	.byte	0x03, 0x50
        /*004a*/ 	.short	0x0000


	//----- nvinfo : EIATTR_MAXREG_COUNT
	.align		4
        /*004c*/ 	.byte	0x03, 0x1b
        /*004e*/ 	.short	0x00ff


	//----- nvinfo : EIATTR_EXIT_INSTR_OFFSETS
	.align		4
        /*0050*/ 	.byte	0x04, 0x1c
        /*0052*/ 	.short	(.L_19 - .L_18)


	//   ....[0]....
.L_18:
        /*0054*/ 	.word	0x000001e0


	//   ....[1]....
        /*0058*/ 	.word	0x00000200


	//----- nvinfo : EIATTR_REQNTID
	.align		4
.L_19:
        /*005c*/ 	.byte	0x04, 0x10
        /*005e*/ 	.short	(.L_21 - .L_20)
.L_20:
        /*0060*/ 	.word	0x00000080
        /*0064*/ 	.word	0x00000001
        /*0068*/ 	.word	0x00000001


	//----- nvinfo : EIATTR_CBANK_PARAM_SIZE
	.align		4
.L_21:
        /*006c*/ 	.byte	0x03, 0x19
        /*006e*/ 	.short	0x001c


	//----- nvinfo : EIATTR_PARAM_CBANK
	.align		4
        /*0070*/ 	.byte	0x04, 0x0a
        /*0072*/ 	.short	(.L_23 - .L_22)
	.align		4
.L_22:
        /*0074*/ 	.word	index@(.nv.constant0.triton_poi_fused_convolution_relu_threshold_backward_1)
        /*0078*/ 	.short	0x0210
        /*007a*/ 	.short	0x001c


	//----- nvinfo : EIATTR_SW_WAR
	.align		4
.L_23:
        /*007c*/ 	.byte	0x04, 0x36
        /*007e*/ 	.short	(.L_25 - .L_24)
.L_24:
        /*0080*/ 	.word	0x00000008
.L_25:


//--------------------- .nv.callgraph             --------------------------
	.section	.nv.callgraph,"",@"SHT_CUDA_CALLGRAPH"
	.align	4
	.sectionentsize	8
	.align		4
        /*0000*/ 	.word	0x00000000
	.align		4
        /*0004*/ 	.word	0xffffffff
	.align		4
        /*0008*/ 	.word	0x00000000
	.align		4
        /*000c*/ 	.word	0xfffffffe
	.align		4
        /*0010*/ 	.word	0x00000000
	.align		4
        /*0014*/ 	.word	0xfffffffd
	.align		4
        /*0018*/ 	.word	0x00000000
	.align		4
        /*001c*/ 	.word	0xfffffffc


//--------------------- .text.triton_poi_fused_convolution_relu_threshold_backward_1 --------------------------
	.section	.text.triton_poi_fused_convolution_relu_threshold_backward_1,"ax",@progbits
	.align	128
        .global         triton_poi_fused_convolution_relu_threshold_backward_1
        .type           triton_poi_fused_convolution_relu_threshold_backward_1,@function
        .size           triton_poi_fused_convolution_relu_threshold_backward_1,(.L_x_1 - triton_poi_fused_convolution_relu_threshold_backward_1)
        .other          triton_poi_fused_convolution_relu_threshold_backward_1,@"STO_CUDA_ENTRY STV_DEFAULT"
triton_poi_fused_convolution_relu_threshold_backward_1:
.text.triton_poi_fused_convolution_relu_threshold_backward_1:
[----:B------:R-:W0:Y:S02]  /*0000*/  LDC R1, c[0x0][0x28] ;  /* 0x00000a00ff017b82 */ /* 0x000e240000000800 */
[----:B------:R-:W1:Y:S01]  /*0010*/  S2R R0, SR_TID.X ;  /* 0x0000000000007919 */ /* 0x000e620000002100 */
[----:B------:R-:W2:Y:S01]  /*0020*/  LDC.64 R4, c[0x0][0x218] ;  /* 0x00008600ff047b82 */ /* 0x000ea20000000a00 */
[----:B------:R-:W-:Y:S01]  /*0030*/  ULDC.64 UR4, c[0x0][0x208] ;  /* 0x0000820000047ab9 */ /* 0x000fe20000000a00 */
[----:B------:R-:W-:Y:S01]  /*0040*/  ULDC.64 UR6, c[0x0][0x220] ;  /* 0x0000880000067ab9 */ /* 0x000fe20000000a00 */
[----:B------:R-:W3:Y:S01]  /*0050*/  S2R R7, SR_CTAID.X ;  /* 0x0000000000077919 */ /* 0x000ee20000002500 */
[----:B-1----:R-:W-:Y:S02]  /*0060*/  LOP3.LUT R0, R0, 0x7f, RZ, 0xc0, !PT ;  /* 0x0000007f00007812 */ /* 0x002fe400078ec0ff */
[----:B---3--:R-:W-:-:S03]  /*0070*/  SHF.R.S32.HI R2, RZ, 0x18, R7 ;  /* 0x00000018ff027819 */ /* 0x008fc60000011407 */
[----:B------:R-:W-:Y:S01]  /*0080*/  IMAD R7, R7, 0x80, R0 ;  /* 0x0000008007077824 */ /* 0x000fe200078e0200 */
[----:B------:R-:W-:Y:S02]  /*0090*/  SGXT R0, R2, 0x1 ;  /* 0x000000010200781a */ /* 0x000fe40000000200 */
[----:B------:R-:W1:Y:S02]  /*00a0*/  LDC.64 R2, c[0x0][0x210] ;  /* 0x00008400ff027b82 */ /* 0x000e640000000a00 */
[----:B------:R-:W-:Y:S02]  /*00b0*/  ISETP.GE.AND P0, PT, R7, 0x400, PT ;  /* 0x000004000700780c */ /* 0x000fe40003f06270 */
[----:B------:R-:W-:-:S04]  /*00c0*/  LEA.HI R0, R0, R7, RZ, 0x4 ;  /* 0x0000000700007211 */ /* 0x000fc800078f20ff */
[----:B------:R-:W-:-:S04]  /*00d0*/  SHF.R.S32.HI R0, RZ, 0x4, R0 ;  /* 0x00000004ff007819 */ /* 0x000fc80000011400 */
[----:B------:R-:W-:-:S04]  /*00e0*/  LEA.HI R6, R0, R0, RZ, 0x4 ;  /* 0x0000000000067211 */ /* 0x000fc800078f20ff */
[----:B------:R-:W-:-:S05]  /*00f0*/  LOP3.LUT R9, R6, 0xfffffff0, RZ, 0xc0, !PT ;  /* 0xfffffff006097812 */ /* 0x000fca00078ec0ff */
[----:B------:R-:W-:Y:S02]  /*0100*/  IMAD.IADD R9, R0, 0x1, -R9 ;  /* 0x0000000100097824 */ /* 0x000fe400078e0a09 */
[----:B------:R-:W-:Y:S02]  /*0110*/  IMAD.MOV.U32 R0, RZ, RZ, RZ ;  /* 0x000000ffff007224 */ /* 0x000fe400078e00ff */
[----:B--2---:R-:W-:-:S04]  /*0120*/  IMAD.WIDE R4, R9, 0x4, R4 ;  /* 0x0000000409047825 */ /* 0x004fc800078e0204 */
[----:B------:R-:W-:Y:S02]  /*0130*/  IMAD.MOV.U32 R9, RZ, RZ, RZ ;  /* 0x000000ffff097224 */ /* 0x000fe400078e00ff */
[----:B-1----:R-:W-:-:S04]  /*0140*/  IMAD.WIDE R2, R7, 0x4, R2 ;  /* 0x0000000407027825 */ /* 0x002fc800078e0202 */
[----:B------:R-:W2:Y:S04]  /*0150*/  @!P0 LDG.E.EL R9, desc[UR4][R4.64] ;  /* 0x0000000404098981 */ /* 0x000ea8000c2e1900 */
[----:B------:R-:W2:Y:S02]  /*0160*/  @!P0 LDG.E R0, desc[UR4][R2.64] ;  /* 0x0000000402008981 */ /* 0x000ea4000c1e1900 */
[----:B--2---:R-:W-:Y:S01]  /*0170*/  FADD R6, R9, R0 ;  /* 0x0000000009067221 */ /* 0x004fe20000000000 */
[----:B------:R-:W-:-:S04]  /*0180*/  FSETP.GEU.AND P1, PT, R0, -R9, PT ;  /* 0x800000090000720b */ /* 0x000fc80003f2e000 */
[----:B------:R-:W-:Y:S02]  /*0190*/  FSEL R0, R6, RZ, P1 ;  /* 0x000000ff06007208 */ /* 0x000fe40000800000 */
[----:B------:R-:W-:Y:S02]  /*01a0*/  IADD3 R6, P2, R7, UR6, RZ ;  /* 0x0000000607067c10 */ /* 0x000fe4000ff5e0ff */
[----:B------:R-:W-:Y:S02]  /*01b0*/  FSETP.GTU.AND P1, PT, R0, RZ, PT ;  /* 0x000000ff0000720b */ /* 0x000fe40003f2c000 */
[----:B------:R-:W-:Y:S02]  /*01c0*/  LEA.HI.X.SX32 R7, R7, UR7, 0x1, P2 ;  /* 0x0000000707077c11 */ /* 0x000fe400090f0eff */
[----:B------:R-:W-:Y:S01]  /*01d0*/  SEL R9, RZ, 0x1, P1 ;  /* 0x00000001ff097807 */ /* 0x000fe20000800000 */
[----:B------:R-:W-:Y:S08]  /*01e0*/  @P0 EXIT ;  /* 0x000000000000094d */ /* 0x000ff00003800000 */
[----:B------:R-:W-:Y:S01]  /*01f0*/  STG.E.U8 desc[UR4][R6.64], R9 ;  /* 0x0000000906007986 */ /* 0x000fe2000c101104 */
[----:B------:R-:W-:Y:S05]  /*0200*/  EXIT ;  /* 0x000000000000794d */ /* 0x000fea0003800000 */
.L_x_0:
[----:B------:R-:W-:-:S00]  /*0210*/  BRA `(.L_x_0) ;  /* 0xfffffffc00fc7947 */ /* 0x000fc0000383ffff */
[----:B------:R-:W-:-:S00]  /*0220*/  NOP ;  /* 0x0000000000007918 */ /* 0x000fc00000000000 */
        /* <DEDUP_REMOVED lines=13> */
.L_x_1:


//--------------------- .nv.constant0.triton_poi_fused_convolution_relu_threshold_backward_1 --------------------------
	.section	.nv.constant0.triton_poi_fused_convolution_relu_threshold_backward_1,"a",@progbits
	.sectionflags	@""
	.align	4
.nv.constant0.triton_poi_fused_convolution_relu_threshold_backward_1:
	.zero		556
